//
// Generated by NVIDIA NVVM Compiler
//
// Compiler Build ID: CL-36424714
// Cuda compilation tools, release 13.0, V13.0.88
// Based on NVVM 20.0.0
//

.version 9.0
.target sm_100
.address_size 64

	// .globl	addKernel

.visible .entry addKernel(
	.param .u64 .ptr .align 1 addKernel_param_0,
	.param .u64 .ptr .align 1 addKernel_param_1,
	.param .u64 .ptr .align 1 addKernel_param_2
)
{
	.reg .b32 	%r<5>;
	.reg .b64 	%rd<11>;

	ld.param.u64 	%rd1, [addKernel_param_0];
	ld.param.u64 	%rd2, [addKernel_param_1];
	ld.param.u64 	%rd3, [addKernel_param_2];
	cvta.to.global.u64 	%rd4, %rd1;
	cvta.to.global.u64 	%rd5, %rd3;
	cvta.to.global.u64 	%rd6, %rd2;
	mov.u32 	%r1, %tid.x;
	mul.wide.u32 	%rd7, %r1, 4;
	add.s64 	%rd8, %rd6, %rd7;
	ld.global.u32 	%r2, [%rd8];
	add.s64 	%rd9, %rd5, %rd7;
	ld.global.u32 	%r3, [%rd9];
	add.s32 	%r4, %r3, %r2;
	add.s64 	%rd10, %rd4, %rd7;
	st.global.u32 	[%rd10], %r4;
	ret;

}
	// .globl	subtractKernel
.visible .entry subtractKernel(
	.param .u64 .ptr .align 1 subtractKernel_param_0,
	.param .u64 .ptr .align 1 subtractKernel_param_1,
	.param .u64 .ptr .align 1 subtractKernel_param_2
)
{
	.reg .b32 	%r<5>;
	.reg .b64 	%rd<11>;

	ld.param.u64 	%rd1, [subtractKernel_param_0];
	ld.param.u64 	%rd2, [subtractKernel_param_1];
	ld.param.u64 	%rd3, [subtractKernel_param_2];
	cvta.to.global.u64 	%rd4, %rd1;
	cvta.to.global.u64 	%rd5, %rd3;
	cvta.to.global.u64 	%rd6, %rd2;
	mov.u32 	%r1, %tid.x;
	mul.wide.u32 	%rd7, %r1, 4;
	add.s64 	%rd8, %rd6, %rd7;
	ld.global.u32 	%r2, [%rd8];
	add.s64 	%rd9, %rd5, %rd7;
	ld.global.u32 	%r3, [%rd9];
	sub.s32 	%r4, %r2, %r3;
	add.s64 	%rd10, %rd4, %rd7;
	st.global.u32 	[%rd10], %r4;
	ret;

}


// ===== COMPILED SASS (sm_100) =====

	.target	sm_100

	.elftype	@"ET_EXEC"


//--------------------- .note.nv.tkinfo           --------------------------
	.section	.note.nv.tkinfo,"",@"SHT_NOTE"
	.sectionflags	@"SHF_NOTE_NV_TKINFO"
	.tkinfo
        /*0018*/ 	.word	0x00000002
        /*0030*/ 	.string	""
        /*0030*/ 	.string	"ptxas"
        /*0030*/ 	.string	"Cuda compilation tools, release 13.0, V13.0.88"
        /*0030*/ 	.string	"Build cuda_13.0.r13.0/compiler.36424714_0"
        /*0030*/ 	.string	"-arch sm_100 -m 64 "



//--------------------- .note.nv.cuinfo           --------------------------
	.section	.note.nv.cuinfo,"",@"SHT_NOTE"
	.sectionflags	@"SHF_NOTE_NV_CUINFO"
        /*0018*/ 	.short	0x0002
        /*001a*/ 	.short	0x0064
        /*001c*/ 	.short	0x0082
	.zero		2


//--------------------- .nv.info                  --------------------------
	.section	.nv.info,"",@"SHT_CUDA_INFO"
	.align	4


	//----- nvinfo : EIATTR_REGCOUNT
	.align		4
        /*0000*/ 	.byte	0x04, 0x2f
        /*0002*/ 	.short	(.L_1 - .L_0)
	.align		4
.L_0:
        /*0004*/ 	.word	index@(addKernel)
        /*0008*/ 	.word	0x0000000c


	//----- nvinfo : EIATTR_FRAME_SIZE
	.align		4
.L_1:
        /*000c*/ 	.byte	0x04, 0x11
        /*000e*/ 	.short	(.L_3 - .L_2)
	.align		4
.L_2:
        /*0010*/ 	.word	index@(addKernel)
        /*0014*/ 	.word	0x00000000


	//----- nvinfo : EIATTR_REGCOUNT
	.align		4
.L_3:
        /*0018*/ 	.byte	0x04, 0x2f
        /*001a*/ 	.short	(.L_5 - .L_4)
	.align		4
.L_4:
        /*001c*/ 	.word	index@(subtractKernel)
        /*0020*/ 	.word	0x0000000c


	//----- nvinfo : EIATTR_FRAME_SIZE
	.align		4
.L_5:
        /*0024*/ 	.byte	0x04, 0x11
        /*0026*/ 	.short	(.L_7 - .L_6)
	.align		4
.L_6:
        /*0028*/ 	.word	index@(subtractKernel)
        /*002c*/ 	.word	0x00000000


	//----- nvinfo : EIATTR_MIN_STACK_SIZE
	.align		4
.L_7:
        /*0030*/ 	.byte	0x04, 0x12
        /*0032*/ 	.short	(.L_9 - .L_8)
	.align		4
.L_8:
        /*0034*/ 	.word	index@(subtractKernel)
        /*0038*/ 	.word	0x00000000


	//----- nvinfo : EIATTR_MIN_STACK_SIZE
	.align		4
.L_9:
        /*003c*/ 	.byte	0x04, 0x12
        /*003e*/ 	.short	(.L_11 - .L_10)
	.align		4
.L_10:
        /*0040*/ 	.word	index@(addKernel)
        /*0044*/ 	.word	0x00000000
.L_11:


//--------------------- .nv.compat                --------------------------
	.section	.nv.compat,"",@"SHT_CUDA_COMPAT_INFO"
	.align	4
        /*0000*/ 	.byte	0x02, 0x09, 0x00, 0x00, 0x02, 0x02, 0x01, 0x00, 0x02, 0x05, 0x05, 0x00, 0x03, 0x07, 0x01, 0x01
        /*0010*/ 	.byte	0x02, 0x03, 0x00, 0x00, 0x02, 0x06, 0x01, 0x00, 0x04, 0x0b, 0x08, 0x00, 0x09, 0x00, 0x00, 0x00
        /*0020*/ 	.byte	0x00, 0x00, 0x00, 0x00


//--------------------- .nv.info.subtractKernel   --------------------------
	.section	.nv.info.subtractKernel,"",@"SHT_CUDA_INFO"
	.sectionflags	@""
	.align	4


	//----- nvinfo : EIATTR_CUDA_API_VERSION
	.align		4
        /*0000*/ 	.byte	0x04, 0x37
        /*0002*/ 	.short	(.L_13 - .L_12)
.L_12:
        /*0004*/ 	.word	0x00000082


	//----- nvinfo : EIATTR_KPARAM_INFO
	.align		4
.L_13:
        /*0008*/ 	.byte	0x04, 0x17
        /*000a*/ 	.short	(.L_15 - .L_14)
.L_14:
        /*000c*/ 	.word	0x00000000
        /*0010*/ 	.short	0x0002
        /*0012*/ 	.short	0x0010
        /*0014*/ 	.byte	0x00, 0xf5, 0x21, 0x00


	//----- nvinfo : EIATTR_KPARAM_INFO
	.align		4
.L_15:
        /*0018*/ 	.byte	0x04, 0x17
        /*001a*/ 	.short	(.L_17 - .L_16)
.L_16:
        /*001c*/ 	.word	0x00000000
        /*0020*/ 	.short	0x0001
        /*0022*/ 	.short	0x0008
        /*0024*/ 	.byte	0x00, 0xf5, 0x21, 0x00


	//----- nvinfo : EIATTR_KPARAM_INFO
	.align		4
.L_17:
        /*0028*/ 	.byte	0x04, 0x17
        /*002a*/ 	.short	(.L_19 - .L_18)
.L_18:
        /*002c*/ 	.word	0x00000000
        /*0030*/ 	.short	0x0000
        /*0032*/ 	.short	0x0000
        /*0034*/ 	.byte	0x00, 0xf5, 0x21, 0x00


	//----- nvinfo : EIATTR_SPARSE_MMA_MASK
	.align		4
.L_19:
        /*0038*/ 	.byte	0x03, 0x50
        /*003a*/ 	.short	0x0000


	//----- nvinfo : EIATTR_MAXREG_COUNT
	.align		4
        /*003c*/ 	.byte	0x03, 0x1b
        /*003e*/ 	.short	0x00ff


	//----- nvinfo : EIATTR_MERCURY_ISA_VERSION
	.align		4
        /*0040*/ 	.byte	0x03, 0x5f
        /*0042*/ 	.short	0x0101


	//----- nvinfo : EIATTR_VRC_CTA_INIT_COUNT
	.align		4
        /*0044*/ 	.byte	0x02, 0x4a
	.zero		1
	.zero		1


	//----- nvinfo : EIATTR_EXIT_INSTR_OFFSETS
	.align		4
        /*0048*/ 	.byte	0x04, 0x1c
        /*004a*/ 	.short	(.L_21 - .L_20)


	//   ....[0]....
.L_20:
        /*004c*/ 	.word	0x000000d0


	//----- nvinfo : EIATTR_CBANK_PARAM_SIZE
	.align		4
.L_21:
        /*0050*/ 	.byte	0x03, 0x19
        /*0052*/ 	.short	0x0018


	//----- nvinfo : EIATTR_PARAM_CBANK
	.align		4
        /*0054*/ 	.byte	0x04, 0x0a
        /*0056*/ 	.short	(.L_23 - .L_22)
	.align		4
.L_22:
        /*0058*/ 	.word	index@(.nv.constant0.subtractKernel)
        /*005c*/ 	.short	0x0380
        /*005e*/ 	.short	0x0018


	//----- nvinfo : EIATTR_SW_WAR
	.align		4
.L_23:
        /*0060*/ 	.byte	0x04, 0x36
        /*0062*/ 	.short	(.L_25 - .L_24)
.L_24:
        /*0064*/ 	.word	0x00000008
.L_25:


//--------------------- .nv.info.addKernel        --------------------------
	.section	.nv.info.addKernel,"",@"SHT_CUDA_INFO"
	.sectionflags	@""
	.align	4


	//----- nvinfo : EIATTR_CUDA_API_VERSION
	.align		4
        /*0000*/ 	.byte	0x04, 0x37
        /*0002*/ 	.short	(.L_27 - .L_26)
.L_26:
        /*0004*/ 	.word	0x00000082


	//----- nvinfo : EIATTR_KPARAM_INFO
	.align		4
.L_27:
        /*0008*/ 	.byte	0x04, 0x17
        /*000a*/ 	.short	(.L_29 - .L_28)
.L_28:
        /*000c*/ 	.word	0x00000000
        /*0010*/ 	.short	0x0002
        /*0012*/ 	.short	0x0010
        /*0014*/ 	.byte	0x00, 0xf5, 0x21, 0x00


	//----- nvinfo : EIATTR_KPARAM_INFO
	.align		4
.L_29:
        /*0018*/ 	.byte	0x04, 0x17
        /*001a*/ 	.short	(.L_31 - .L_30)
.L_30:
        /*001c*/ 	.word	0x00000000
        /*0020*/ 	.short	0x0001
        /*0022*/ 	.short	0x0008
        /*0024*/ 	.byte	0x00, 0xf5, 0x21, 0x00


	//----- nvinfo : EIATTR_KPARAM_INFO
	.align		4
.L_31:
        /*0028*/ 	.byte	0x04, 0x17
        /*002a*/ 	.short	(.L_33 - .L_32)
.L_32:
        /*002c*/ 	.word	0x00000000
        /*0030*/ 	.short	0x0000
        /*0032*/ 	.short	0x0000
        /*0034*/ 	.byte	0x00, 0xf5, 0x21, 0x00


	//----- nvinfo : EIATTR_SPARSE_MMA_MASK
	.align		4
.L_33:
        /*0038*/ 	.byte	0x03, 0x50
        /*003a*/ 	.short	0x0000


	//----- nvinfo : EIATTR_MAXREG_COUNT
	.align		4
        /*003c*/ 	.byte	0x03, 0x1b
        /*003e*/ 	.short	0x00ff


	//----- nvinfo : EIATTR_MERCURY_ISA_VERSION
	.align		4
        /*0040*/ 	.byte	0x03, 0x5f
        /*0042*/ 	.short	0x0101


	//----- nvinfo : EIATTR_VRC_CTA_INIT_COUNT
	.align		4
        /*0044*/ 	.byte	0x02, 0x4a
	.zero		1
	.zero		1


	//----- nvinfo : EIATTR_EXIT_INSTR_OFFSETS
	.align		4
        /*0048*/ 	.byte	0x04, 0x1c
        /*004a*/ 	.short	(.L_35 - .L_34)


	//   ....[0]....
.L_34:
        /*004c*/ 	.word	0x000000d0


	//----- nvinfo : EIATTR_CBANK_PARAM_SIZE
	.align		4
.L_35:
        /*0050*/ 	.byte	0x03, 0x19
        /*0052*/ 	.short	0x0018


	//----- nvinfo : EIATTR_PARAM_CBANK
	.align		4
        /*0054*/ 	.byte	0x04, 0x0a
        /*0056*/ 	.short	(.L_37 - .L_36)
	.align		4
.L_36:
        /*0058*/ 	.word	index@(.nv.constant0.addKernel)
        /*005c*/ 	.short	0x0380
        /*005e*/ 	.short	0x0018


	//----- nvinfo : EIATTR_SW_WAR
	.align		4
.L_37:
        /*0060*/ 	.byte	0x04, 0x36
        /*0062*/ 	.short	(.L_39 - .L_38)
.L_38:
        /*0064*/ 	.word	0x00000008
.L_39:


//--------------------- .nv.callgraph             --------------------------
	.section	.nv.callgraph,"",@"SHT_CUDA_CALLGRAPH"
	.align	4
	.sectionentsize	8
	.align		4
        /*0000*/ 	.word	0x00000000
	.align		4
        /*0004*/ 	.word	0xffffffff
	.align		4
        /*0008*/ 	.word	0x00000000
	.align		4
        /*000c*/ 	.word	0xfffffffe
	.align		4
        /*0010*/ 	.word	0x00000000
	.align		4
        /*0014*/ 	.word	0xfffffffd
	.align		4
        /*0018*/ 	.word	0x00000000
	.align		4
        /*001c*/ 	.word	0xfffffffc


//--------------------- .text.subtractKernel      --------------------------
	.section	.text.subtractKernel,"ax",@progbits
	.align	128
        .global         subtractKernel
        .type           subtractKernel,@function
        .size           subtractKernel,(.L_x_2 - subtractKernel)
        .other          subtractKernel,@"STO_CUDA_ENTRY STV_DEFAULT"
subtractKernel:
.text.subtractKernel:
[----:B------:R-:W-:Y:S01]  /*0000*/  LDC R1, c[0x0][0x37c] ;  /* 0x0000df00ff017b82 */ /* 0x000fe20000000800 */
[----:B------:R-:W0:Y:S07]  /*0010*/  S2R R9, SR_TID.X ;  /* 0x0000000000097919 */ /* 0x000e2e0000002100 */
[----:B------:R-:W0:Y:S01]  /*0020*/  LDC.64 R2, c[0x0][0x388] ;  /* 0x0000e200ff027b82 */ /* 0x000e220000000a00 */
[----:B------:R-:W1:Y:S07]  /*0030*/  LDCU.64 UR4, c[0x0][0x358] ;  /* 0x00006b00ff0477ac */ /* 0x000e6e0008000a00 */
[----:B------:R-:W2:Y:S08]  /*0040*/  LDC.64 R4, c[0x0][0x390] ;  /* 0x0000e400ff047b82 */ /* 0x000eb00000000a00 */
[----:B------:R-:W3:Y:S01]  /*0050*/  LDC.64 R6, c[0x0][0x380] ;  /* 0x0000e000ff067b82 */ /* 0x000ee20000000a00 */
[----:B0-----:R-:W-:-:S04]  /*0060*/  IMAD.WIDE.U32 R2, R9, 0x4, R2 ;  /* 0x0000000409027825 */ /* 0x001fc800078e0002 */
[C---:B--2---:R-:W-:Y:S02]  /*0070*/  IMAD.WIDE.U32 R4, R9.reuse, 0x4, R4 ;  /* 0x0000000409047825 */ /* 0x044fe400078e0004 */
[----:B-1----:R-:W2:Y:S04]  /*0080*/  LDG.E R2, desc[UR4][R2.64] ;  /* 0x0000000402027981 */ /* 0x002ea8000c1e1900 */
[----:B------:R-:W2:Y:S01]  /*0090*/  LDG.E R5, desc[UR4][R4.64] ;  /* 0x0000000404057981 */ /* 0x000ea2000c1e1900 */
[----:B---3--:R-:W-:Y:S01]  /*00a0*/  IMAD.WIDE.U32 R6, R9, 0x4, R6 ;  /* 0x0000000409067825 */ /* 0x008fe200078e0006 */
[----:B--2---:R-:W-:-:S05]  /*00b0*/  IADD3 R9, PT, PT, R2, -R5, RZ ;  /* 0x8000000502097210 */ /* 0x004fca0007ffe0ff */
[----:B------:R-:W-:Y:S01]  /*00c0*/  STG.E desc[UR4][R6.64], R9 ;  /* 0x0000000906007986 */ /* 0x000fe2000c101904 */
[----:B------:R-:W-:Y:S05]  /*00d0*/  EXIT ;  /* 0x000000000000794d */ /* 0x000fea0003800000 */
.L_x_0:
[----:B------:R-:W-:-:S00]  /*00e0*/  BRA `(.L_x_0) ;  /* 0xfffffffc00fc7947 */ /* 0x000fc0000383ffff */
[----:B------:R-:W-:-:S00]  /*00f0*/  NOP ;  /* 0x0000000000007918 */ /* 0x000fc00000000000 */
        /* <DEDUP_REMOVED lines=8> */
.L_x_2:


//--------------------- .text.addKernel           --------------------------
	.section	.text.addKernel,"ax",@progbits
	.align	128
        .global         addKernel
        .type           addKernel,@function
        .size           addKernel,(.L_x_3 - addKernel)
        .other          addKernel,@"STO_CUDA_ENTRY STV_DEFAULT"
addKernel:
.text.addKernel:
        /* <DEDUP_REMOVED lines=11> */
[----:B--2---:R-:W-:-:S05]  /*00b0*/  IADD3 R9, PT, PT, R2, R5, RZ ;  /* 0x0000000502097210 */ /* 0x004fca0007ffe0ff */
[----:B------:R-:W-:Y:S01]  /*00c0*/  STG.E desc[UR4][R6.64], R9 ;  /* 0x0000000906007986 */ /* 0x000fe2000c101904 */
[----:B------:R-:W-:Y:S05]  /*00d0*/  EXIT ;  /* 0x000000000000794d */ /* 0x000fea0003800000 */
.L_x_1:
        /* <DEDUP_REMOVED lines=10> */
.L_x_3:


//--------------------- .nv.shared.reserved.0     --------------------------
	.section	.nv.shared.reserved.0,"aw",@nobits
	.weak		__nv_reservedSMEM_offset_0_alias
	.size		__nv_reservedSMEM_offset_0_alias, 0, 64
	.other		__nv_reservedSMEM_offset_0_alias,@"STO_CUDA_RESERVED_SHARED STV_DEFAULT"
__nv_reservedSMEM_offset_0_alias:
	.zero		0
	.zero		64


//--------------------- .nv.constant0.subtractKernel --------------------------
	.section	.nv.constant0.subtractKernel,"a",@progbits
	.sectionflags	@""
	.align	4
.nv.constant0.subtractKernel:
	.zero		920


//--------------------- .nv.constant0.addKernel   --------------------------
	.section	.nv.constant0.addKernel,"a",@progbits
	.sectionflags	@""
	.align	4
.nv.constant0.addKernel:
	.zero		920


//--------------------- SYMBOLS --------------------------

	.type		.nv.reservedSmem.offset0,@object
	.size		.nv.reservedSmem.offset0,0x4
